	.headerflags	@"EF_CUDA_TEXMODE_UNIFIED EF_CUDA_64BIT_ADDRESS EF_CUDA_ACCELERATORS EF_CUDA_SM90 EF_CUDA_VIRTUAL_SM(EF_CUDA_SM90)"
	.elftype	@"ET_EXEC"


//--------------------- .nv.info                  --------------------------
	.section	.nv.info,"",@"SHT_CUDA_INFO"
	.align	4


	//----- nvinfo : EIATTR_REGCOUNT
	.align		4
        /*0000*/ 	.byte	0x04, 0x2f
        /*0002*/ 	.short	(.L_1 - .L_0)
	.align		4
.L_0:
        /*0004*/ 	.word	index@(triton_poi_fused_max_pool2d_with_indices_11)
        /*0008*/ 	.word	0x00000010


	//----- nvinfo : EIATTR_MIN_STACK_SIZE
	.align		4
.L_1:
        /*000c*/ 	.byte	0x04, 0x12
        /*000e*/ 	.short	(.L_3 - .L_2)
	.align		4
.L_2:
        /*0010*/ 	.word	index@(triton_poi_fused_max_pool2d_with_indices_11)
        /*0014*/ 	.word	0x00000000


	//----- nvinfo : EIATTR_FRAME_SIZE
	.align		4
.L_3:
        /*0018*/ 	.byte	0x04, 0x11
        /*001a*/ 	.short	(.L_5 - .L_4)
	.align		4
.L_4:
        /*001c*/ 	.word	index@(triton_poi_fused_max_pool2d_with_indices_11)
        /*0020*/ 	.word	0x00000000


	//----- nvinfo : EIATTR_MIN_STACK_SIZE
	.align		4
.L_5:
        /*0024*/ 	.byte	0x04, 0x12
        /*0026*/ 	.short	(.L_7 - .L_6)
	.align		4
.L_6:
        /*0028*/ 	.word	index@(triton_poi_fused_max_pool2d_with_indices_11)
        /*002c*/ 	.word	0x00000000
.L_7:


//--------------------- .nv.info.triton_poi_fused_max_pool2d_with_indices_11 --------------------------
	.section	.nv.info.triton_poi_fused_max_pool2d_with_indices_11,"",@"SHT_CUDA_INFO"
	.sectionflags	@""
	.align	4


	//----- nvinfo : EIATTR_CUDA_API_VERSION
	.align		4
        /*0000*/ 	.byte	0x04, 0x37
        /*0002*/ 	.short	(.L_9 - .L_8)
.L_8:
        /*0004*/ 	.word	0x0000007c


	//----- nvinfo : EIATTR_KPARAM_INFO
	.align		4
.L_9:
        /*0008*/ 	.byte	0x04, 0x17
        /*000a*/ 	.short	(.L_11 - .L_10)
.L_10:
        /*000c*/ 	.word	0x00000000
        /*0010*/ 	.short	0x0002
        /*0012*/ 	.short	0x0010
        /*0014*/ 	.byte	0x00, 0xf0, 0x11, 0x00


	//----- nvinfo : EIATTR_KPARAM_INFO
	.align		4
.L_11:
        /*0018*/ 	.byte	0x04, 0x17
        /*001a*/ 	.short	(.L_13 - .L_12)
.L_12:
        /*001c*/ 	.word	0x00000000
        /*0020*/ 	.short	0x0001
        /*0022*/ 	.short	0x0008
        /*0024*/ 	.byte	0x00, 0xf4, 0x21, 0x00


	//----- nvinfo : EIATTR_KPARAM_INFO
	.align		4
.L_13:
        /*0028*/ 	.byte	0x04, 0x17
        /*002a*/ 	.short	(.L_15 - .L_14)
.L_14:
        /*002c*/ 	.word	0x00000000
        /*0030*/ 	.short	0x0000
        /*0032*/ 	.short	0x0000
        /*0034*/ 	.byte	0x00, 0xf4, 0x21, 0x00


	//----- nvinfo : EIATTR_SPARSE_MMA_MASK
	.align		4
.L_15:
        /*0038*/ 	.byte	0x03, 0x50
        /*003a*/ 	.short	0x0000


	//----- nvinfo : EIATTR_MAXREG_COUNT
	.align		4
        /*003c*/ 	.byte	0x03, 0x1b
        /*003e*/ 	.short	0x00ff


	//----- nvinfo : EIATTR_EXIT_INSTR_OFFSETS
	.align		4
        /*0040*/ 	.byte	0x04, 0x1c
        /*0042*/ 	.short	(.L_17 - .L_16)


	//   ....[0]....
.L_16:
        /*0044*/ 	.word	0x000002e0


	//----- nvinfo : EIATTR_REQNTID
	.align		4
.L_17:
        /*0048*/ 	.byte	0x04, 0x10
        /*004a*/ 	.short	(.L_19 - .L_18)
.L_18:
        /*004c*/ 	.word	0x00000080
        /*0050*/ 	.word	0x00000001
        /*0054*/ 	.word	0x00000001


	//----- nvinfo : EIATTR_CBANK_PARAM_SIZE
	.align		4
.L_19:
        /*0058*/ 	.byte	0x03, 0x19
        /*005a*/ 	.short	0x0014


	//----- nvinfo : EIATTR_PARAM_CBANK
	.align		4
        /*005c*/ 	.byte	0x04, 0x0a
        /*005e*/ 	.short	(.L_21 - .L_20)
	.align		4
.L_20:
        /*0060*/ 	.word	index@(.nv.constant0.triton_poi_fused_max_pool2d_with_indices_11)
        /*0064*/ 	.short	0x0210
        /*0066*/ 	.short	0x0014


	//----- nvinfo : EIATTR_SW_WAR
	.align		4
.L_21:
        /*0068*/ 	.byte	0x04, 0x36
        /*006a*/ 	.short	(.L_23 - .L_22)
.L_22:
        /*006c*/ 	.word	0x00000008
.L_23:


//--------------------- .nv.callgraph             --------------------------
	.section	.nv.callgraph,"",@"SHT_CUDA_CALLGRAPH"
	.align	4
	.sectionentsize	8
	.align		4
        /*0000*/ 	.word	0x00000000
	.align		4
        /*0004*/ 	.word	0xffffffff
	.align		4
        /*0008*/ 	.word	0x00000000
	.align		4
        /*000c*/ 	.word	0xfffffffe
	.align		4
        /*0010*/ 	.word	0x00000000
	.align		4
        /*0014*/ 	.word	0xfffffffd
	.align		4
        /*0018*/ 	.word	0x00000000
	.align		4
        /*001c*/ 	.word	0xfffffffc


//--------------------- .text.triton_poi_fused_max_pool2d_with_indices_11 --------------------------
	.section	.text.triton_poi_fused_max_pool2d_with_indices_11,"ax",@progbits
	.align	128
        .global         triton_poi_fused_max_pool2d_with_indices_11
        .type           triton_poi_fused_max_pool2d_with_indices_11,@function
        .size           triton_poi_fused_max_pool2d_with_indices_11,(.L_x_1 - triton_poi_fused_max_pool2d_with_indices_11)
        .other          triton_poi_fused_max_pool2d_with_indices_11,@"STO_CUDA_ENTRY STV_DEFAULT"
triton_poi_fused_max_pool2d_with_indices_11:
.text.triton_poi_fused_max_pool2d_with_indices_11:
[----:B------:R-:W-:Y:S01]  /*0000*/  LDC R1, c[0x0][0x28] ;  /* 0x00000a00ff017b82 */ /* 0x000fe20000000800 */
[----:B------:R-:W1:Y:S01]  /*0010*/  S2R R0, SR_TID.X ;  /* 0x0000000000007919 */ /* 0x000e620000002100 */
[----:B------:R-:W-:Y:S01]  /*0020*/  ULDC.64 UR4, c[0x0][0x208] ;  /* 0x0000820000047ab9 */ /* 0x000fe20000000a00 */
[----:B------:R-:W-:Y:S01]  /*0030*/  ULDC.64 UR6, c[0x0][0x218] ;  /* 0x0000860000067ab9 */ /* 0x000fe20000000a00 */
[----:B------:R-:W2:Y:S01]  /*0040*/  S2R R3, SR_CTAID.X ;  /* 0x0000000000037919 */ /* 0x000ea20000002500 */
[----:B-1----:R-:W-:Y:S02]  /*0050*/  LOP3.LUT R0, R0, 0x7f, RZ, 0xc0, !PT ;  /* 0x0000007f00007812 */ /* 0x002fe400078ec0ff */
[----:B--2---:R-:W-:-:S03]  /*0060*/  SHF.R.S32.HI R5, RZ, 0x18, R3 ;  /* 0x00000018ff057819 */ /* 0x004fc60000011403 */
[----:B------:R-:W-:Y:S01]  /*0070*/  IMAD R0, R3, 0x80, R0 ;  /* 0x0000008003007824 */ /* 0x000fe200078e0200 */
[----:B------:R-:W-:-:S04]  /*0080*/  SGXT R5, R5, 0x1 ;  /* 0x000000010505781a */ /* 0x000fc80000000200 */
[----:B------:R-:W-:Y:S02]  /*0090*/  SHF.R.S32.HI R3, RZ, 0x1f, R0 ;  /* 0x0000001fff037819 */ /* 0x000fe40000011400 */
[-C--:B------:R-:W-:Y:S02]  /*00a0*/  LEA.HI R6, R5, R0.reuse, RZ, 0x8 ;  /* 0x0000000005067211 */ /* 0x080fe400078f40ff */
[----:B------:R-:W-:Y:S02]  /*00b0*/  LEA.HI R4, R3, R0, RZ, 0x4 ;  /* 0x0000000003047211 */ /* 0x000fe400078f20ff */
[----:B------:R-:W1:Y:S01]  /*00c0*/  LDC.64 R2, c[0x0][0x210] ;  /* 0x00008400ff027b82 */ /* 0x000e620000000a00 */
[----:B------:R-:W-:Y:S01]  /*00d0*/  IMAD.SHL.U32 R7, R6, 0x4, RZ ;  /* 0x0000000406077824 */ /* 0x000fe200078e00ff */
[----:B------:R-:W-:-:S04]  /*00e0*/  SHF.R.S32.HI R5, RZ, 0x4, R4 ;  /* 0x00000004ff057819 */ /* 0x000fc80000011404 */
[----:B------:R-:W-:Y:S02]  /*00f0*/  LEA.HI R6, R5, R5, RZ, 0x4 ;  /* 0x0000000505067211 */ /* 0x000fe400078f20ff */
[----:B------:R-:W-:Y:S02]  /*0100*/  LOP3.LUT R8, R7, 0xfffffc00, RZ, 0xc0, !PT ;  /* 0xfffffc0007087812 */ /* 0x000fe400078ec0ff */
[----:B------:R-:W-:Y:S02]  /*0110*/  LOP3.LUT R7, R4, 0xfffffff0, RZ, 0xc0, !PT ;  /* 0xfffffff004077812 */ /* 0x000fe400078ec0ff */
[----:B------:R-:W-:Y:S02]  /*0120*/  LOP3.LUT R6, R6, 0x7fffff0, RZ, 0xc0, !PT ;  /* 0x07fffff006067812 */ /* 0x000fe400078ec0ff */
[----:B------:R-:W-:-:S03]  /*0130*/  IADD3 R7, R8, R0, -R7 ;  /* 0x0000000008077210 */ /* 0x000fc60007ffe807 */
[----:B------:R-:W-:-:S04]  /*0140*/  IMAD.IADD R6, R5, 0x1, -R6 ;  /* 0x0000000105067824 */ /* 0x000fc800078e0a06 */
[----:B------:R-:W-:-:S04]  /*0150*/  IMAD R11, R6, 0x20, R7 ;  /* 0x00000020060b7824 */ /* 0x000fc800078e0207 */
[C---:B------:R-:W-:Y:S02]  /*0160*/  VIADD R7, R11.reuse, 0x10 ;  /* 0x000000100b077836 */ /* 0x040fe40000000000 */
[----:B-1----:R-:W-:-:S04]  /*0170*/  IMAD.WIDE R4, R11, 0x4, R2 ;  /* 0x000000040b047825 */ /* 0x002fc800078e0202 */
[--C-:B------:R-:W-:Y:S02]  /*0180*/  IMAD.WIDE R6, R7, 0x4, R2.reuse ;  /* 0x0000000407067825 */ /* 0x100fe400078e0202 */
[----:B------:R-:W2:Y:S02]  /*0190*/  LDG.E R4, desc[UR4][R4.64] ;  /* 0x0000000404047981 */ /* 0x000ea4000c1e1900 */
[----:B------:R-:W-:Y:S02]  /*01a0*/  VIADD R9, R11, 0x200 ;  /* 0x000002000b097836 */ /* 0x000fe40000000000 */
[----:B------:R-:W2:Y:S02]  /*01b0*/  LDG.E R13, desc[UR4][R6.64] ;  /* 0x00000004060d7981 */ /* 0x000ea4000c1e1900 */
[----:B------:R-:W-:-:S05]  /*01c0*/  IMAD.WIDE R8, R9, 0x4, R2 ;  /* 0x0000000409087825 */ /* 0x000fca00078e0202 */
[----:B------:R-:W3:Y:S01]  /*01d0*/  LDG.E R10, desc[UR4][R8.64] ;  /* 0x00000004080a7981 */ /* 0x000ee2000c1e1900 */
[----:B------:R-:W-:-:S04]  /*01e0*/  VIADD R11, R11, 0x210 ;  /* 0x000002100b0b7836 */ /* 0x000fc80000000000 */
[----:B------:R-:W-:-:S06]  /*01f0*/  IMAD.WIDE R2, R11, 0x4, R2 ;  /* 0x000000040b027825 */ /* 0x000fcc00078e0202 */
[----:B------:R-:W4:Y:S01]  /*0200*/  LDG.E R3, desc[UR4][R2.64] ;  /* 0x0000000402037981 */ /* 0x000f22000c1e1900 */
[C---:B--2---:R-:W-:Y:S02]  /*0210*/  FSETP.GT.AND P0, PT, R13.reuse, R4, PT ;  /* 0x000000040d00720b */ /* 0x044fe40003f04000 */
[----:B------:R-:W-:Y:S02]  /*0220*/  FSETP.NAN.AND P2, PT, R13, R13, PT ;  /* 0x0000000d0d00720b */ /* 0x000fe40003f48000 */
[----:B---3--:R-:W-:-:S09]  /*0230*/  FSETP.NAN.AND P1, PT, R10, R10, PT ;  /* 0x0000000a0a00720b */ /* 0x008fd20003f28000 */
[----:B------:R-:W-:-:S04]  /*0240*/  @!P0 FSEL R13, R13, R4, P2 ;  /* 0x000000040d0d8208 */ /* 0x000fc80001000000 */
[----:B------:R-:W-:Y:S02]  /*0250*/  FSETP.GEU.AND P2, PT, R13, R10, PT ;  /* 0x0000000a0d00720b */ /* 0x000fe40003f4e000 */
[----:B------:R-:W-:Y:S02]  /*0260*/  SEL R5, RZ, 0x1, !P0 ;  /* 0x00000001ff057807 */ /* 0x000fe40004000000 */
[----:B------:R-:W-:Y:S02]  /*0270*/  @!P1 FSEL R10, R10, R13, !P2 ;  /* 0x0000000d0a0a9208 */ /* 0x000fe40005000000 */
[----:B------:R-:W-:Y:S02]  /*0280*/  IADD3 R4, P1, R0, UR6, RZ ;  /* 0x0000000600047c10 */ /* 0x000fe4000ff3e0ff */
[----:B------:R-:W-:Y:S02]  /*0290*/  SEL R6, R5, 0x2, P2 ;  /* 0x0000000205067807 */ /* 0x000fe40001000000 */
[----:B----4-:R-:W-:-:S02]  /*02a0*/  FSETP.GEU.AND P0, PT, R10, R3, PT ;  /* 0x000000030a00720b */ /* 0x010fc40003f0e000 */
[----:B------:R-:W-:Y:S02]  /*02b0*/  LEA.HI.X.SX32 R5, R0, UR7, 0x1, P1 ;  /* 0x0000000700057c11 */ /* 0x000fe400088f0eff */
[----:B------:R-:W-:-:S05]  /*02c0*/  SEL R3, R6, 0x3, P0 ;  /* 0x0000000306037807 */ /* 0x000fca0000000000 */
[----:B------:R-:W-:Y:S01]  /*02d0*/  STG.E.U8 desc[UR4][R4.64], R3 ;  /* 0x0000000304007986 */ /* 0x000fe2000c101104 */
[----:B------:R-:W-:Y:S05]  /*02e0*/  EXIT ;  /* 0x000000000000794d */ /* 0x000fea0003800000 */
.L_x_0:
[----:B------:R-:W-:-:S00]  /*02f0*/  BRA `(.L_x_0) ;  /* 0xfffffffc00fc7947 */ /* 0x000fc0000383ffff */
[----:B------:R-:W-:-:S00]  /*0300*/  NOP ;  /* 0x0000000000007918 */ /* 0x000fc00000000000 */
[----:B------:R-:W-:-:S00]  /*0310*/  NOP ;  /* 0x0000000000007918 */ /* 0x000fc00000000000 */
[----:B------:R-:W-:-:S00]  /*0320*/  NOP ;  /* 0x0000000000007918 */ /* 0x000fc00000000000 */
[----:B------:R-:W-:-:S00]  /*0330*/  NOP ;  /* 0x0000000000007918 */ /* 0x000fc00000000000 */
[----:B------:R-:W-:-:S00]  /*0340*/  NOP ;  /* 0x0000000000007918 */ /* 0x000fc00000000000 */
[----:B------:R-:W-:-:S00]  /*0350*/  NOP ;  /* 0x0000000000007918 */ /* 0x000fc00000000000 */
[----:B------:R-:W-:-:S00]  /*0360*/  NOP ;  /* 0x0000000000007918 */ /* 0x000fc00000000000 */
[----:B------:R-:W-:-:S00]  /*0370*/  NOP ;  /* 0x0000000000007918 */ /* 0x000fc00000000000 */
.L_x_1:


//--------------------- .nv.constant0.triton_poi_fused_max_pool2d_with_indices_11 --------------------------
	.section	.nv.constant0.triton_poi_fused_max_pool2d_with_indices_11,"a",@progbits
	.sectionflags	@""
	.align	4
.nv.constant0.triton_poi_fused_max_pool2d_with_indices_11:
	.zero		548
